//
// Generated by NVIDIA NVVM Compiler
//
// Compiler Build ID: CL-36424714
// Cuda compilation tools, release 13.0, V13.0.88
// Based on NVVM 20.0.0
//

.version 9.0
.target sm_100
.address_size 64

	// .globl	_Z4corriiPdS_

.visible .entry _Z4corriiPdS_(
	.param .u32 _Z4corriiPdS__param_0,
	.param .u32 _Z4corriiPdS__param_1,
	.param .u64 .ptr .align 1 _Z4corriiPdS__param_2,
	.param .u64 .ptr .align 1 _Z4corriiPdS__param_3
)
{


	ret;

}


// ===== COMPILED SASS (sm_100) =====

	.target	sm_100

	.elftype	@"ET_EXEC"


//--------------------- .note.nv.tkinfo           --------------------------
	.section	.note.nv.tkinfo,"",@"SHT_NOTE"
	.sectionflags	@"SHF_NOTE_NV_TKINFO"
	.tkinfo
        /*0018*/ 	.word	0x00000002
        /*0030*/ 	.string	""
        /*0030*/ 	.string	"ptxas"
        /*0030*/ 	.string	"Cuda compilation tools, release 13.0, V13.0.88"
        /*0030*/ 	.string	"Build cuda_13.0.r13.0/compiler.36424714_0"
        /*0030*/ 	.string	"-arch sm_100 -m 64 "



//--------------------- .note.nv.cuinfo           --------------------------
	.section	.note.nv.cuinfo,"",@"SHT_NOTE"
	.sectionflags	@"SHF_NOTE_NV_CUINFO"
        /*0018*/ 	.short	0x0002
        /*001a*/ 	.short	0x0064
        /*001c*/ 	.short	0x0082
	.zero		2


//--------------------- .nv.info                  --------------------------
	.section	.nv.info,"",@"SHT_CUDA_INFO"
	.align	4


	//----- nvinfo : EIATTR_REGCOUNT
	.align		4
        /*0000*/ 	.byte	0x04, 0x2f
        /*0002*/ 	.short	(.L_1 - .L_0)
	.align		4
.L_0:
        /*0004*/ 	.word	index@(_Z4corriiPdS_)
        /*0008*/ 	.word	0x00000004


	//----- nvinfo : EIATTR_FRAME_SIZE
	.align		4
.L_1:
        /*000c*/ 	.byte	0x04, 0x11
        /*000e*/ 	.short	(.L_3 - .L_2)
	.align		4
.L_2:
        /*0010*/ 	.word	index@(_Z4corriiPdS_)
        /*0014*/ 	.word	0x00000000


	//----- nvinfo : EIATTR_MIN_STACK_SIZE
	.align		4
.L_3:
        /*0018*/ 	.byte	0x04, 0x12
        /*001a*/ 	.short	(.L_5 - .L_4)
	.align		4
.L_4:
        /*001c*/ 	.word	index@(_Z4corriiPdS_)
        /*0020*/ 	.word	0x00000000
.L_5:


//--------------------- .nv.compat                --------------------------
	.section	.nv.compat,"",@"SHT_CUDA_COMPAT_INFO"
	.align	4
        /*0000*/ 	.byte	0x02, 0x09, 0x00, 0x00, 0x02, 0x02, 0x01, 0x00, 0x02, 0x05, 0x05, 0x00, 0x03, 0x07, 0x01, 0x01
        /*0010*/ 	.byte	0x02, 0x03, 0x00, 0x00, 0x02, 0x06, 0x01, 0x00, 0x04, 0x0b, 0x08, 0x00, 0x09, 0x00, 0x00, 0x00
        /*0020*/ 	.byte	0x00, 0x00, 0x00, 0x00


//--------------------- .nv.info._Z4corriiPdS_    --------------------------
	.section	.nv.info._Z4corriiPdS_,"",@"SHT_CUDA_INFO"
	.sectionflags	@""
	.align	4


	//----- nvinfo : EIATTR_CUDA_API_VERSION
	.align		4
        /*0000*/ 	.byte	0x04, 0x37
        /*0002*/ 	.short	(.L_7 - .L_6)
.L_6:
        /*0004*/ 	.word	0x00000082


	//----- nvinfo : EIATTR_KPARAM_INFO
	.align		4
.L_7:
        /*0008*/ 	.byte	0x04, 0x17
        /*000a*/ 	.short	(.L_9 - .L_8)
.L_8:
        /*000c*/ 	.word	0x00000000
        /*0010*/ 	.short	0x0003
        /*0012*/ 	.short	0x0010
        /*0014*/ 	.byte	0x00, 0xf5, 0x21, 0x00


	//----- nvinfo : EIATTR_KPARAM_INFO
	.align		4
.L_9:
        /*0018*/ 	.byte	0x04, 0x17
        /*001a*/ 	.short	(.L_11 - .L_10)
.L_10:
        /*001c*/ 	.word	0x00000000
        /*0020*/ 	.short	0x0002
        /*0022*/ 	.short	0x0008
        /*0024*/ 	.byte	0x00, 0xf5, 0x21, 0x00


	//----- nvinfo : EIATTR_KPARAM_INFO
	.align		4
.L_11:
        /*0028*/ 	.byte	0x04, 0x17
        /*002a*/ 	.short	(.L_13 - .L_12)
.L_12:
        /*002c*/ 	.word	0x00000000
        /*0030*/ 	.short	0x0001
        /*0032*/ 	.short	0x0004
        /*0034*/ 	.byte	0x00, 0xf0, 0x11, 0x00


	//----- nvinfo : EIATTR_KPARAM_INFO
	.align		4
.L_13:
        /*0038*/ 	.byte	0x04, 0x17
        /*003a*/ 	.short	(.L_15 - .L_14)
.L_14:
        /*003c*/ 	.word	0x00000000
        /*0040*/ 	.short	0x0000
        /*0042*/ 	.short	0x0000
        /*0044*/ 	.byte	0x00, 0xf0, 0x11, 0x00


	//----- nvinfo : EIATTR_SPARSE_MMA_MASK
	.align		4
.L_15:
        /*0048*/ 	.byte	0x03, 0x50
        /*004a*/ 	.short	0x0000


	//----- nvinfo : EIATTR_MAXREG_COUNT
	.align		4
        /*004c*/ 	.byte	0x03, 0x1b
        /*004e*/ 	.short	0x00ff


	//----- nvinfo : EIATTR_MERCURY_ISA_VERSION
	.align		4
        /*0050*/ 	.byte	0x03, 0x5f
        /*0052*/ 	.short	0x0101


	//----- nvinfo : EIATTR_VRC_CTA_INIT_COUNT
	.align		4
        /*0054*/ 	.byte	0x02, 0x4a
	.zero		1
	.zero		1


	//----- nvinfo : EIATTR_EXIT_INSTR_OFFSETS
	.align		4
        /*0058*/ 	.byte	0x04, 0x1c
        /*005a*/ 	.short	(.L_17 - .L_16)


	//   ....[0]....
.L_16:
        /*005c*/ 	.word	0x00000010


	//----- nvinfo : EIATTR_CBANK_PARAM_SIZE
	.align		4
.L_17:
        /*0060*/ 	.byte	0x03, 0x19
        /*0062*/ 	.short	0x0018


	//----- nvinfo : EIATTR_PARAM_CBANK
	.align		4
        /*0064*/ 	.byte	0x04, 0x0a
        /*0066*/ 	.short	(.L_19 - .L_18)
	.align		4
.L_18:
        /*0068*/ 	.word	index@(.nv.constant0._Z4corriiPdS_)
        /*006c*/ 	.short	0x0380
        /*006e*/ 	.short	0x0018


	//----- nvinfo : EIATTR_SW_WAR
	.align		4
.L_19:
        /*0070*/ 	.byte	0x04, 0x36
        /*0072*/ 	.short	(.L_21 - .L_20)
.L_20:
        /*0074*/ 	.word	0x00000008
.L_21:


//--------------------- .nv.callgraph             --------------------------
	.section	.nv.callgraph,"",@"SHT_CUDA_CALLGRAPH"
	.align	4
	.sectionentsize	8
	.align		4
        /*0000*/ 	.word	0x00000000
	.align		4
        /*0004*/ 	.word	0xffffffff
	.align		4
        /*0008*/ 	.word	0x00000000
	.align		4
        /*000c*/ 	.word	0xfffffffe
	.align		4
        /*0010*/ 	.word	0x00000000
	.align		4
        /*0014*/ 	.word	0xfffffffd
	.align		4
        /*0018*/ 	.word	0x00000000
	.align		4
        /*001c*/ 	.word	0xfffffffc


//--------------------- .text._Z4corriiPdS_       --------------------------
	.section	.text._Z4corriiPdS_,"ax",@progbits
	.align	128
        .global         _Z4corriiPdS_
        .type           _Z4corriiPdS_,@function
        .size           _Z4corriiPdS_,(.L_x_1 - _Z4corriiPdS_)
        .other          _Z4corriiPdS_,@"STO_CUDA_ENTRY STV_DEFAULT"
_Z4corriiPdS_:
.text._Z4corriiPdS_:
[----:B------:R-:W-:Y:S01]  /*0000*/  LDC R1, c[0x0][0x37c] ;  /* 0x0000df00ff017b82 */ /* 0x000fe20000000800 */
[----:B------:R-:W-:Y:S05]  /*0010*/  EXIT ;  /* 0x000000000000794d */ /* 0x000fea0003800000 */
.L_x_0:
[----:B------:R-:W-:-:S00]  /*0020*/  BRA `(.L_x_0) ;  /* 0xfffffffc00fc7947 */ /* 0x000fc0000383ffff */
[----:B------:R-:W-:-:S00]  /*0030*/  NOP ;  /* 0x0000000000007918 */ /* 0x000fc00000000000 */
        /* <DEDUP_REMOVED lines=12> */
.L_x_1:


//--------------------- .nv.shared.reserved.0     --------------------------
	.section	.nv.shared.reserved.0,"aw",@nobits
	.weak		__nv_reservedSMEM_offset_0_alias
	.size		__nv_reservedSMEM_offset_0_alias, 0, 64
	.other		__nv_reservedSMEM_offset_0_alias,@"STO_CUDA_RESERVED_SHARED STV_DEFAULT"
__nv_reservedSMEM_offset_0_alias:
	.zero		0
	.zero		64


//--------------------- .nv.constant0._Z4corriiPdS_ --------------------------
	.section	.nv.constant0._Z4corriiPdS_,"a",@progbits
	.sectionflags	@""
	.align	4
.nv.constant0._Z4corriiPdS_:
	.zero		920


//--------------------- SYMBOLS --------------------------

	.type		.nv.reservedSmem.offset0,@object
	.size		.nv.reservedSmem.offset0,0x4
